//
// Generated by NVIDIA NVVM Compiler
//
// Compiler Build ID: CL-36424714
// Cuda compilation tools, release 13.0, V13.0.88
// Based on NVVM 20.0.0
//

.version 9.0
.target sm_100
.address_size 64

	// .globl	_Z7add_vecPiS_S_

.visible .entry _Z7add_vecPiS_S_(
	.param .u64 .ptr .align 1 _Z7add_vecPiS_S__param_0,
	.param .u64 .ptr .align 1 _Z7add_vecPiS_S__param_1,
	.param .u64 .ptr .align 1 _Z7add_vecPiS_S__param_2
)
{
	.reg .b32 	%r<8>;
	.reg .b64 	%rd<11>;

	ld.param.u64 	%rd1, [_Z7add_vecPiS_S__param_0];
	ld.param.u64 	%rd2, [_Z7add_vecPiS_S__param_1];
	ld.param.u64 	%rd3, [_Z7add_vecPiS_S__param_2];
	cvta.to.global.u64 	%rd4, %rd3;
	cvta.to.global.u64 	%rd5, %rd2;
	cvta.to.global.u64 	%rd6, %rd1;
	mov.u32 	%r1, %ctaid.x;
	mov.u32 	%r2, %ntid.x;
	mov.u32 	%r3, %tid.x;
	mad.lo.s32 	%r4, %r1, %r2, %r3;
	mul.wide.s32 	%rd7, %r4, 4;
	add.s64 	%rd8, %rd6, %rd7;
	ld.global.u32 	%r5, [%rd8];
	add.s64 	%rd9, %rd5, %rd7;
	ld.global.u32 	%r6, [%rd9];
	add.s32 	%r7, %r6, %r5;
	add.s64 	%rd10, %rd4, %rd7;
	st.global.u32 	[%rd10], %r7;
	ret;

}


// ===== COMPILED SASS (sm_100) =====

	.target	sm_100

	.elftype	@"ET_EXEC"


//--------------------- .note.nv.tkinfo           --------------------------
	.section	.note.nv.tkinfo,"",@"SHT_NOTE"
	.sectionflags	@"SHF_NOTE_NV_TKINFO"
	.tkinfo
        /*0018*/ 	.word	0x00000002
        /*0030*/ 	.string	""
        /*0030*/ 	.string	"ptxas"
        /*0030*/ 	.string	"Cuda compilation tools, release 13.0, V13.0.88"
        /*0030*/ 	.string	"Build cuda_13.0.r13.0/compiler.36424714_0"
        /*0030*/ 	.string	"-arch sm_100 -m 64 "



//--------------------- .note.nv.cuinfo           --------------------------
	.section	.note.nv.cuinfo,"",@"SHT_NOTE"
	.sectionflags	@"SHF_NOTE_NV_CUINFO"
        /*0018*/ 	.short	0x0002
        /*001a*/ 	.short	0x0064
        /*001c*/ 	.short	0x0082
	.zero		2


//--------------------- .nv.info                  --------------------------
	.section	.nv.info,"",@"SHT_CUDA_INFO"
	.align	4


	//----- nvinfo : EIATTR_REGCOUNT
	.align		4
        /*0000*/ 	.byte	0x04, 0x2f
        /*0002*/ 	.short	(.L_1 - .L_0)
	.align		4
.L_0:
        /*0004*/ 	.word	index@(_Z7add_vecPiS_S_)
        /*0008*/ 	.word	0x0000000c


	//----- nvinfo : EIATTR_FRAME_SIZE
	.align		4
.L_1:
        /*000c*/ 	.byte	0x04, 0x11
        /*000e*/ 	.short	(.L_3 - .L_2)
	.align		4
.L_2:
        /*0010*/ 	.word	index@(_Z7add_vecPiS_S_)
        /*0014*/ 	.word	0x00000000


	//----- nvinfo : EIATTR_MIN_STACK_SIZE
	.align		4
.L_3:
        /*0018*/ 	.byte	0x04, 0x12
        /*001a*/ 	.short	(.L_5 - .L_4)
	.align		4
.L_4:
        /*001c*/ 	.word	index@(_Z7add_vecPiS_S_)
        /*0020*/ 	.word	0x00000000
.L_5:


//--------------------- .nv.compat                --------------------------
	.section	.nv.compat,"",@"SHT_CUDA_COMPAT_INFO"
	.align	4
        /*0000*/ 	.byte	0x02, 0x09, 0x00, 0x00, 0x02, 0x02, 0x01, 0x00, 0x02, 0x05, 0x05, 0x00, 0x03, 0x07, 0x01, 0x01
        /*0010*/ 	.byte	0x02, 0x03, 0x00, 0x00, 0x02, 0x06, 0x01, 0x00, 0x04, 0x0b, 0x08, 0x00, 0x09, 0x00, 0x00, 0x00
        /*0020*/ 	.byte	0x00, 0x00, 0x00, 0x00


//--------------------- .nv.info._Z7add_vecPiS_S_ --------------------------
	.section	.nv.info._Z7add_vecPiS_S_,"",@"SHT_CUDA_INFO"
	.sectionflags	@""
	.align	4


	//----- nvinfo : EIATTR_CUDA_API_VERSION
	.align		4
        /*0000*/ 	.byte	0x04, 0x37
        /*0002*/ 	.short	(.L_7 - .L_6)
.L_6:
        /*0004*/ 	.word	0x00000082


	//----- nvinfo : EIATTR_KPARAM_INFO
	.align		4
.L_7:
        /*0008*/ 	.byte	0x04, 0x17
        /*000a*/ 	.short	(.L_9 - .L_8)
.L_8:
        /*000c*/ 	.word	0x00000000
        /*0010*/ 	.short	0x0002
        /*0012*/ 	.short	0x0010
        /*0014*/ 	.byte	0x00, 0xf5, 0x21, 0x00


	//----- nvinfo : EIATTR_KPARAM_INFO
	.align		4
.L_9:
        /*0018*/ 	.byte	0x04, 0x17
        /*001a*/ 	.short	(.L_11 - .L_10)
.L_10:
        /*001c*/ 	.word	0x00000000
        /*0020*/ 	.short	0x0001
        /*0022*/ 	.short	0x0008
        /*0024*/ 	.byte	0x00, 0xf5, 0x21, 0x00


	//----- nvinfo : EIATTR_KPARAM_INFO
	.align		4
.L_11:
        /*0028*/ 	.byte	0x04, 0x17
        /*002a*/ 	.short	(.L_13 - .L_12)
.L_12:
        /*002c*/ 	.word	0x00000000
        /*0030*/ 	.short	0x0000
        /*0032*/ 	.short	0x0000
        /*0034*/ 	.byte	0x00, 0xf5, 0x21, 0x00


	//----- nvinfo : EIATTR_SPARSE_MMA_MASK
	.align		4
.L_13:
        /*0038*/ 	.byte	0x03, 0x50
        /*003a*/ 	.short	0x0000


	//----- nvinfo : EIATTR_MAXREG_COUNT
	.align		4
        /*003c*/ 	.byte	0x03, 0x1b
        /*003e*/ 	.short	0x00ff


	//----- nvinfo : EIATTR_MERCURY_ISA_VERSION
	.align		4
        /*0040*/ 	.byte	0x03, 0x5f
        /*0042*/ 	.short	0x0101


	//----- nvinfo : EIATTR_VRC_CTA_INIT_COUNT
	.align		4
        /*0044*/ 	.byte	0x02, 0x4a
	.zero		1
	.zero		1


	//----- nvinfo : EIATTR_EXIT_INSTR_OFFSETS
	.align		4
        /*0048*/ 	.byte	0x04, 0x1c
        /*004a*/ 	.short	(.L_15 - .L_14)


	//   ....[0]....
.L_14:
        /*004c*/ 	.word	0x00000100


	//----- nvinfo : EIATTR_CBANK_PARAM_SIZE
	.align		4
.L_15:
        /*0050*/ 	.byte	0x03, 0x19
        /*0052*/ 	.short	0x0018


	//----- nvinfo : EIATTR_PARAM_CBANK
	.align		4
        /*0054*/ 	.byte	0x04, 0x0a
        /*0056*/ 	.short	(.L_17 - .L_16)
	.align		4
.L_16:
        /*0058*/ 	.word	index@(.nv.constant0._Z7add_vecPiS_S_)
        /*005c*/ 	.short	0x0380
        /*005e*/ 	.short	0x0018


	//----- nvinfo : EIATTR_SW_WAR
	.align		4
.L_17:
        /*0060*/ 	.byte	0x04, 0x36
        /*0062*/ 	.short	(.L_19 - .L_18)
.L_18:
        /*0064*/ 	.word	0x00000008
.L_19:


//--------------------- .nv.callgraph             --------------------------
	.section	.nv.callgraph,"",@"SHT_CUDA_CALLGRAPH"
	.align	4
	.sectionentsize	8
	.align		4
        /*0000*/ 	.word	0x00000000
	.align		4
        /*0004*/ 	.word	0xffffffff
	.align		4
        /*0008*/ 	.word	0x00000000
	.align		4
        /*000c*/ 	.word	0xfffffffe
	.align		4
        /*0010*/ 	.word	0x00000000
	.align		4
        /*0014*/ 	.word	0xfffffffd
	.align		4
        /*0018*/ 	.word	0x00000000
	.align		4
        /*001c*/ 	.word	0xfffffffc


//--------------------- .text._Z7add_vecPiS_S_    --------------------------
	.section	.text._Z7add_vecPiS_S_,"ax",@progbits
	.align	128
        .global         _Z7add_vecPiS_S_
        .type           _Z7add_vecPiS_S_,@function
        .size           _Z7add_vecPiS_S_,(.L_x_1 - _Z7add_vecPiS_S_)
        .other          _Z7add_vecPiS_S_,@"STO_CUDA_ENTRY STV_DEFAULT"
_Z7add_vecPiS_S_:
.text._Z7add_vecPiS_S_:
[----:B------:R-:W-:Y:S01]  /*0000*/  LDC R1, c[0x0][0x37c] ;  /* 0x0000df00ff017b82 */ /* 0x000fe20000000800 */
[----:B------:R-:W0:Y:S07]  /*0010*/  S2R R0, SR_TID.X ;  /* 0x0000000000007919 */ /* 0x000e2e0000002100 */
[----:B------:R-:W0:Y:S01]  /*0020*/  S2UR UR6, SR_CTAID.X ;  /* 0x00000000000679c3 */ /* 0x000e220000002500 */
[----:B------:R-:W1:Y:S07]  /*0030*/  LDCU.64 UR4, c[0x0][0x358] ;  /* 0x00006b00ff0477ac */ /* 0x000e6e0008000a00 */
[----:B------:R-:W0:Y:S08]  /*0040*/  LDC R9, c[0x0][0x360] ;  /* 0x0000d800ff097b82 */ /* 0x000e300000000800 */
[----:B------:R-:W2:Y:S08]  /*0050*/  LDC.64 R2, c[0x0][0x380] ;  /* 0x0000e000ff027b82 */ /* 0x000eb00000000a00 */
[----:B------:R-:W3:Y:S01]  /*0060*/  LDC.64 R4, c[0x0][0x388] ;  /* 0x0000e200ff047b82 */ /* 0x000ee20000000a00 */
[----:B0-----:R-:W-:-:S07]  /*0070*/  IMAD R9, R9, UR6, R0 ;  /* 0x0000000609097c24 */ /* 0x001fce000f8e0200 */
[----:B------:R-:W0:Y:S01]  /*0080*/  LDC.64 R6, c[0x0][0x390] ;  /* 0x0000e400ff067b82 */ /* 0x000e220000000a00 */
[----:B--2---:R-:W-:-:S06]  /*0090*/  IMAD.WIDE R2, R9, 0x4, R2 ;  /* 0x0000000409027825 */ /* 0x004fcc00078e0202 */
[----:B-1----:R-:W2:Y:S01]  /*00a0*/  LDG.E R2, desc[UR4][R2.64] ;  /* 0x0000000402027981 */ /* 0x002ea2000c1e1900 */
[----:B---3--:R-:W-:-:S06]  /*00b0*/  IMAD.WIDE R4, R9, 0x4, R4 ;  /* 0x0000000409047825 */ /* 0x008fcc00078e0204 */
[----:B------:R-:W2:Y:S01]  /*00c0*/  LDG.E R5, desc[UR4][R4.64] ;  /* 0x0000000404057981 */ /* 0x000ea2000c1e1900 */
[----:B0-----:R-:W-:Y:S01]  /*00d0*/  IMAD.WIDE R6, R9, 0x4, R6 ;  /* 0x0000000409067825 */ /* 0x001fe200078e0206 */
[----:B--2---:R-:W-:-:S05]  /*00e0*/  IADD3 R9, PT, PT, R2, R5, RZ ;  /* 0x0000000502097210 */ /* 0x004fca0007ffe0ff */
[----:B------:R-:W-:Y:S01]  /*00f0*/  STG.E desc[UR4][R6.64], R9 ;  /* 0x0000000906007986 */ /* 0x000fe2000c101904 */
[----:B------:R-:W-:Y:S05]  /*0100*/  EXIT ;  /* 0x000000000000794d */ /* 0x000fea0003800000 */
.L_x_0:
[----:B------:R-:W-:-:S00]  /*0110*/  BRA `(.L_x_0) ;  /* 0xfffffffc00fc7947 */ /* 0x000fc0000383ffff */
[----:B------:R-:W-:-:S00]  /*0120*/  NOP ;  /* 0x0000000000007918 */ /* 0x000fc00000000000 */
        /* <DEDUP_REMOVED lines=13> */
.L_x_1:


//--------------------- .nv.shared.reserved.0     --------------------------
	.section	.nv.shared.reserved.0,"aw",@nobits
	.weak		__nv_reservedSMEM_offset_0_alias
	.size		__nv_reservedSMEM_offset_0_alias, 0, 64
	.other		__nv_reservedSMEM_offset_0_alias,@"STO_CUDA_RESERVED_SHARED STV_DEFAULT"
__nv_reservedSMEM_offset_0_alias:
	.zero		0
	.zero		64


//--------------------- .nv.constant0._Z7add_vecPiS_S_ --------------------------
	.section	.nv.constant0._Z7add_vecPiS_S_,"a",@progbits
	.sectionflags	@""
	.align	4
.nv.constant0._Z7add_vecPiS_S_:
	.zero		920


//--------------------- SYMBOLS --------------------------

	.type		.nv.reservedSmem.offset0,@object
	.size		.nv.reservedSmem.offset0,0x4
